	.headerflags	@"EF_CUDA_TEXMODE_UNIFIED EF_CUDA_64BIT_ADDRESS EF_CUDA_ACCELERATORS EF_CUDA_SM90 EF_CUDA_VIRTUAL_SM(EF_CUDA_SM90)"
	.elftype	@"ET_EXEC"


//--------------------- .nv.info                  --------------------------
	.section	.nv.info,"",@"SHT_CUDA_INFO"
	.align	4


	//----- nvinfo : EIATTR_REGCOUNT
	.align		4
        /*0000*/ 	.byte	0x04, 0x2f
        /*0002*/ 	.short	(.L_1 - .L_0)
	.align		4
.L_0:
        /*0004*/ 	.word	index@(triton_poi_fused__unsafe_index_add_mul_sub_11)
        /*0008*/ 	.word	0x00000019


	//----- nvinfo : EIATTR_MIN_STACK_SIZE
	.align		4
.L_1:
        /*000c*/ 	.byte	0x04, 0x12
        /*000e*/ 	.short	(.L_3 - .L_2)
	.align		4
.L_2:
        /*0010*/ 	.word	index@(triton_poi_fused__unsafe_index_add_mul_sub_11)
        /*0014*/ 	.word	0x00000000


	//----- nvinfo : EIATTR_FRAME_SIZE
	.align		4
.L_3:
        /*0018*/ 	.byte	0x04, 0x11
        /*001a*/ 	.short	(.L_5 - .L_4)
	.align		4
.L_4:
        /*001c*/ 	.word	index@(triton_poi_fused__unsafe_index_add_mul_sub_11)
        /*0020*/ 	.word	0x00000000


	//----- nvinfo : EIATTR_MIN_STACK_SIZE
	.align		4
.L_5:
        /*0024*/ 	.byte	0x04, 0x12
        /*0026*/ 	.short	(.L_7 - .L_6)
	.align		4
.L_6:
        /*0028*/ 	.word	index@(triton_poi_fused__unsafe_index_add_mul_sub_11)
        /*002c*/ 	.word	0x00000000
.L_7:


//--------------------- .nv.info.triton_poi_fused__unsafe_index_add_mul_sub_11 --------------------------
	.section	.nv.info.triton_poi_fused__unsafe_index_add_mul_sub_11,"",@"SHT_CUDA_INFO"
	.sectionflags	@""
	.align	4


	//----- nvinfo : EIATTR_CUDA_API_VERSION
	.align		4
        /*0000*/ 	.byte	0x04, 0x37
        /*0002*/ 	.short	(.L_9 - .L_8)
.L_8:
        /*0004*/ 	.word	0x0000007c


	//----- nvinfo : EIATTR_KPARAM_INFO
	.align		4
.L_9:
        /*0008*/ 	.byte	0x04, 0x17
        /*000a*/ 	.short	(.L_11 - .L_10)
.L_10:
        /*000c*/ 	.word	0x00000000
        /*0010*/ 	.short	0x0006
        /*0012*/ 	.short	0x0030
        /*0014*/ 	.byte	0x00, 0xf0, 0x11, 0x00


	//----- nvinfo : EIATTR_KPARAM_INFO
	.align		4
.L_11:
        /*0018*/ 	.byte	0x04, 0x17
        /*001a*/ 	.short	(.L_13 - .L_12)
.L_12:
        /*001c*/ 	.word	0x00000000
        /*0020*/ 	.short	0x0005
        /*0022*/ 	.short	0x0028
        /*0024*/ 	.byte	0x00, 0xf4, 0x21, 0x00


	//----- nvinfo : EIATTR_KPARAM_INFO
	.align		4
.L_13:
        /*0028*/ 	.byte	0x04, 0x17
        /*002a*/ 	.short	(.L_15 - .L_14)
.L_14:
        /*002c*/ 	.word	0x00000000
        /*0030*/ 	.short	0x0004
        /*0032*/ 	.short	0x0020
        /*0034*/ 	.byte	0x00, 0xf4, 0x21, 0x00


	//----- nvinfo : EIATTR_KPARAM_INFO
	.align		4
.L_15:
        /*0038*/ 	.byte	0x04, 0x17
        /*003a*/ 	.short	(.L_17 - .L_16)
.L_16:
        /*003c*/ 	.word	0x00000000
        /*0040*/ 	.short	0x0003
        /*0042*/ 	.short	0x0018
        /*0044*/ 	.byte	0x00, 0xf4, 0x21, 0x00


	//----- nvinfo : EIATTR_KPARAM_INFO
	.align		4
.L_17:
        /*0048*/ 	.byte	0x04, 0x17
        /*004a*/ 	.short	(.L_19 - .L_18)
.L_18:
        /*004c*/ 	.word	0x00000000
        /*0050*/ 	.short	0x0002
        /*0052*/ 	.short	0x0010
        /*0054*/ 	.byte	0x00, 0xf4, 0x21, 0x00


	//----- nvinfo : EIATTR_KPARAM_INFO
	.align		4
.L_19:
        /*0058*/ 	.byte	0x04, 0x17
        /*005a*/ 	.short	(.L_21 - .L_20)
.L_20:
        /*005c*/ 	.word	0x00000000
        /*0060*/ 	.short	0x0001
        /*0062*/ 	.short	0x0008
        /*0064*/ 	.byte	0x00, 0xf4, 0x21, 0x00


	//----- nvinfo : EIATTR_KPARAM_INFO
	.align		4
.L_21:
        /*0068*/ 	.byte	0x04, 0x17
        /*006a*/ 	.short	(.L_23 - .L_22)
.L_22:
        /*006c*/ 	.word	0x00000000
        /*0070*/ 	.short	0x0000
        /*0072*/ 	.short	0x0000
        /*0074*/ 	.byte	0x00, 0xf4, 0x21, 0x00


	//----- nvinfo : EIATTR_SPARSE_MMA_MASK
	.align		4
.L_23:
        /*0078*/ 	.byte	0x03, 0x50
        /*007a*/ 	.short	0x0000


	//----- nvinfo : EIATTR_MAXREG_COUNT
	.align		4
        /*007c*/ 	.byte	0x03, 0x1b
        /*007e*/ 	.short	0x00ff


	//----- nvinfo : EIATTR_EXIT_INSTR_OFFSETS
	.align		4
        /*0080*/ 	.byte	0x04, 0x1c
        /*0082*/ 	.short	(.L_25 - .L_24)


	//   ....[0]....
.L_24:
        /*0084*/ 	.word	0x000004e0


	//----- nvinfo : EIATTR_REQNTID
	.align		4
.L_25:
        /*0088*/ 	.byte	0x04, 0x10
        /*008a*/ 	.short	(.L_27 - .L_26)
.L_26:
        /*008c*/ 	.word	0x00000080
        /*0090*/ 	.word	0x00000001
        /*0094*/ 	.word	0x00000001


	//----- nvinfo : EIATTR_CBANK_PARAM_SIZE
	.align		4
.L_27:
        /*0098*/ 	.byte	0x03, 0x19
        /*009a*/ 	.short	0x0034


	//----- nvinfo : EIATTR_PARAM_CBANK
	.align		4
        /*009c*/ 	.byte	0x04, 0x0a
        /*009e*/ 	.short	(.L_29 - .L_28)
	.align		4
.L_28:
        /*00a0*/ 	.word	index@(.nv.constant0.triton_poi_fused__unsafe_index_add_mul_sub_11)
        /*00a4*/ 	.short	0x0210
        /*00a6*/ 	.short	0x0034


	//----- nvinfo : EIATTR_SW_WAR
	.align		4
.L_29:
        /*00a8*/ 	.byte	0x04, 0x36
        /*00aa*/ 	.short	(.L_31 - .L_30)
.L_30:
        /*00ac*/ 	.word	0x00000008
.L_31:


//--------------------- .nv.callgraph             --------------------------
	.section	.nv.callgraph,"",@"SHT_CUDA_CALLGRAPH"
	.align	4
	.sectionentsize	8
	.align		4
        /*0000*/ 	.word	0x00000000
	.align		4
        /*0004*/ 	.word	0xffffffff
	.align		4
        /*0008*/ 	.word	0x00000000
	.align		4
        /*000c*/ 	.word	0xfffffffe
	.align		4
        /*0010*/ 	.word	0x00000000
	.align		4
        /*0014*/ 	.word	0xfffffffd
	.align		4
        /*0018*/ 	.word	0x00000000
	.align		4
        /*001c*/ 	.word	0xfffffffc


//--------------------- .text.triton_poi_fused__unsafe_index_add_mul_sub_11 --------------------------
	.section	.text.triton_poi_fused__unsafe_index_add_mul_sub_11,"ax",@progbits
	.align	128
        .global         triton_poi_fused__unsafe_index_add_mul_sub_11
        .type           triton_poi_fused__unsafe_index_add_mul_sub_11,@function
        .size           triton_poi_fused__unsafe_index_add_mul_sub_11,(.L_x_1 - triton_poi_fused__unsafe_index_add_mul_sub_11)
        .other          triton_poi_fused__unsafe_index_add_mul_sub_11,@"STO_CUDA_ENTRY STV_DEFAULT"
triton_poi_fused__unsafe_index_add_mul_sub_11:
.text.triton_poi_fused__unsafe_index_add_mul_sub_11:
[----:B------:R-:W-:Y:S01]  /*0000*/  LDC R1, c[0x0][0x28] ;  /* 0x00000a00ff017b82 */ /* 0x000fe20000000800 */
[----:B------:R-:W1:Y:S07]  /*0010*/  S2R R0, SR_TID.X ;  /* 0x0000000000007919 */ /* 0x000e6e0000002100 */
[----:B------:R-:W2:Y:S01]  /*0020*/  LDC.64 R14, c[0x0][0x210] ;  /* 0x00008400ff0e7b82 */ /* 0x000ea20000000a00 */
[----:B------:R-:W-:Y:S01]  /*0030*/  ULDC.64 UR4, c[0x0][0x208] ;  /* 0x0000820000047ab9 */ /* 0x000fe20000000a00 */
[----:B------:R-:W-:Y:S01]  /*0040*/  ULDC.64 UR6, c[0x0][0x220] ;  /* 0x0000880000067ab9 */ /* 0x000fe20000000a00 */
[----:B------:R-:W3:Y:S05]  /*0050*/  S2R R3, SR_CTAID.X ;  /* 0x0000000000037919 */ /* 0x000eea0000002500 */
[----:B------:R-:W4:Y:S01]  /*0060*/  LDC.64 R8, c[0x0][0x218] ;  /* 0x00008600ff087b82 */ /* 0x000f220000000a00 */
[----:B-1----:R-:W-:-:S05]  /*0070*/  IMAD.SHL.U32 R0, R0, 0x2, RZ ;  /* 0x0000000200007824 */ /* 0x002fca00078e00ff */
[----:B------:R-:W-:-:S05]  /*0080*/  LOP3.LUT R0, R0, 0xfe, RZ, 0xc0, !PT ;  /* 0x000000fe00007812 */ /* 0x000fca00078ec0ff */
[----:B---3--:R-:W-:-:S05]  /*0090*/  IMAD R0, R3, 0x100, R0 ;  /* 0x0000010003007824 */ /* 0x008fca00078e0200 */
[----:B------:R-:W-:-:S04]  /*00a0*/  SHF.R.S32.HI R5, RZ, 0x1f, R0 ;  /* 0x0000001fff057819 */ /* 0x000fc80000011400 */
[----:B------:R-:W-:-:S04]  /*00b0*/  LEA.HI R2, R5, R0, RZ, 0x4 ;  /* 0x0000000005027211 */ /* 0x000fc800078f20ff */
[----:B------:R-:W-:Y:S02]  /*00c0*/  SHF.R.S32.HI R4, RZ, 0x4, R2 ;  /* 0x00000004ff047819 */ /* 0x000fe40000011402 */
[----:B------:R-:W-:Y:S02]  /*00d0*/  LOP3.LUT R7, R2, 0xfffffff0, RZ, 0xc0, !PT ;  /* 0xfffffff002077812 */ /* 0x000fe400078ec0ff */
[----:B------:R-:W-:-:S04]  /*00e0*/  LEA.HI R5, R4, R4, RZ, 0x4 ;  /* 0x0000000404057211 */ /* 0x000fc800078f20ff */
[----:B------:R-:W-:-:S05]  /*00f0*/  LOP3.LUT R5, R5, 0xfffffff0, RZ, 0xc0, !PT ;  /* 0xfffffff005057812 */ /* 0x000fca00078ec0ff */
[----:B------:R-:W-:-:S04]  /*0100*/  IMAD.IADD R5, R4, 0x1, -R5 ;  /* 0x0000000104057824 */ /* 0x000fc800078e0a05 */
[----:B--2---:R-:W-:Y:S02]  /*0110*/  IMAD.WIDE R14, R5, 0x8, R14 ;  /* 0x00000008050e7825 */ /* 0x004fe400078e020e */
[----:B------:R-:W1:Y:S04]  /*0120*/  LDC.64 R4, c[0x0][0x228] ;  /* 0x00008a00ff047b82 */ /* 0x000e680000000a00 */
[----:B------:R-:W2:Y:S01]  /*0130*/  LDG.E.EL.64 R14, desc[UR4][R14.64] ;  /* 0x000000040e0e7981 */ /* 0x000ea2000c2e1b00 */
[----:B------:R-:W-:-:S04]  /*0140*/  IMAD.IADD R12, R0, 0x1, -R7 ;  /* 0x00000001000c7824 */ /* 0x000fc800078e0a07 */
[----:B----4-:R-:W-:-:S06]  /*0150*/  IMAD.WIDE R8, R12, 0x8, R8 ;  /* 0x000000080c087825 */ /* 0x010fcc00078e0208 */
[----:B------:R-:W3:Y:S01]  /*0160*/  LDG.E.EL.128 R8, desc[UR4][R8.64] ;  /* 0x0000000408087981 */ /* 0x000ee2000c2e1d00 */
[----:B-1----:R-:W-:-:S06]  /*0170*/  IMAD.WIDE R4, R12, 0x8, R4 ;  /* 0x000000080c047825 */ /* 0x002fcc00078e0204 */
[----:B------:R-:W4:Y:S01]  /*0180*/  LDG.E.EL.128 R4, desc[UR4][R4.64] ;  /* 0x0000000404047981 */ /* 0x000f22000c2e1d00 */
[----:B------:R-:W-:-:S04]  /*0190*/  SHF.R.S32.HI R3, RZ, 0x17, R3 ;  /* 0x00000017ff037819 */ /* 0x000fc80000011403 */
[----:B------:R-:W-:-:S04]  /*01a0*/  SGXT R3, R3, 0x1 ;  /* 0x000000010303781a */ /* 0x000fc80000000200 */
[----:B------:R-:W-:Y:S02]  /*01b0*/  LEA.HI R3, R3, R0, RZ, 0x8 ;  /* 0x0000000003037211 */ /* 0x000fe400078f40ff */
[----:B--2---:R-:W-:-:S04]  /*01c0*/  SHF.R.U32.HI R13, RZ, 0x1e, R15 ;  /* 0x0000001eff0d7819 */ /* 0x004fc8000001160f */
[----:B------:R-:W-:-:S04]  /*01d0*/  LOP3.LUT R13, R13, 0x2, RZ, 0xc0, !PT ;  /* 0x000000020d0d7812 */ /* 0x000fc800078ec0ff */
[----:B------:R-:W-:Y:S02]  /*01e0*/  IADD3 R16, P0, R14, R13, RZ ;  /* 0x0000000d0e107210 */ /* 0x000fe40007f1e0ff */
[----:B---3--:R-:W-:-:S03]  /*01f0*/  SHF.R.U32.HI R19, RZ, 0x1c, R9 ;  /* 0x0000001cff137819 */ /* 0x008fc60000011609 */
[----:B------:R-:W-:Y:S01]  /*0200*/  IMAD.X R13, RZ, RZ, R15, P0 ;  /* 0x000000ffff0d7224 */ /* 0x000fe200000e060f */
[----:B------:R-:W-:Y:S01]  /*0210*/  LEA R2, P0, R8, UR6, 0x2 ;  /* 0x0000000608027c11 */ /* 0x000fe2000f8010ff */
[----:B------:R-:W-:Y:S01]  /*0220*/  IMAD.SHL.U32 R14, R16, 0x8, RZ ;  /* 0x00000008100e7824 */ /* 0x000fe200078e00ff */
[----:B------:R-:W-:Y:S02]  /*0230*/  SHF.R.U32.HI R15, RZ, 0x1c, R11 ;  /* 0x0000001cff0f7819 */ /* 0x000fe4000001160b */
[----:B------:R-:W-:Y:S02]  /*0240*/  LEA R17, P1, R10, UR6, 0x2 ;  /* 0x000000060a117c11 */ /* 0x000fe4000f8210ff */
[----:B------:R-:W-:Y:S02]  /*0250*/  LEA.HI.X R18, R8, UR7, R9, 0x2, P0 ;  /* 0x0000000708127c11 */ /* 0x000fe400080f1409 */
[----:B------:R-:W-:Y:S02]  /*0260*/  SHF.L.U64.HI R13, R16, 0x3, R13 ;  /* 0x00000003100d7819 */ /* 0x000fe4000001020d */
[----:B------:R-:W-:-:S02]  /*0270*/  LOP3.LUT R15, R15, 0x8, RZ, 0xc0, !PT ;  /* 0x000000080f0f7812 */ /* 0x000fc400078ec0ff */
[----:B----4-:R-:W-:Y:S02]  /*0280*/  LEA R9, P4, R4, UR6, 0x2 ;  /* 0x0000000604097c11 */ /* 0x010fe4000f8810ff */
[----:B------:R-:W-:Y:S02]  /*0290*/  LEA.HI.X R16, R10, UR7, R11, 0x2, P1 ;  /* 0x000000070a107c11 */ /* 0x000fe400088f140b */
[--C-:B------:R-:W-:Y:S02]  /*02a0*/  SHF.R.U32.HI R11, RZ, 0x1c, R5.reuse ;  /* 0x0000001cff0b7819 */ /* 0x100fe40000011605 */
[----:B------:R-:W-:Y:S02]  /*02b0*/  LEA.HI.X R20, R4, UR7, R5, 0x2, P4 ;  /* 0x0000000704147c11 */ /* 0x000fe4000a0f1405 */
[----:B------:R-:W1:Y:S01]  /*02c0*/  LDC.64 R4, c[0x0][0x230] ;  /* 0x00008c00ff047b82 */ /* 0x000e620000000a00 */
[----:B------:R-:W-:Y:S02]  /*02d0*/  IADD3 R8, P2, P3, R14, R17, R15 ;  /* 0x000000110e087210 */ /* 0x000fe40007b5e00f */
[----:B------:R-:W-:-:S02]  /*02e0*/  LOP3.LUT R19, R19, 0x8, RZ, 0xc0, !PT ;  /* 0x0000000813137812 */ /* 0x000fc400078ec0ff */
[----:B------:R-:W-:Y:S02]  /*02f0*/  LEA R15, P4, R6, UR6, 0x2 ;  /* 0x00000006060f7c11 */ /* 0x000fe4000f8810ff */
[----:B------:R-:W-:Y:S02]  /*0300*/  SHF.R.U32.HI R10, RZ, 0x1c, R7 ;  /* 0x0000001cff0a7819 */ /* 0x000fe40000011607 */
[----:B------:R-:W-:Y:S02]  /*0310*/  LOP3.LUT R11, R11, 0x8, RZ, 0xc0, !PT ;  /* 0x000000080b0b7812 */ /* 0x000fe400078ec0ff */
[----:B------:R-:W-:Y:S02]  /*0320*/  IADD3 R2, P0, P1, R14, R2, R19 ;  /* 0x000000020e027210 */ /* 0x000fe4000791e013 */
[----:B------:R-:W-:Y:S02]  /*0330*/  LEA.HI.X R22, R6, UR7, R7, 0x2, P4 ;  /* 0x0000000706167c11 */ /* 0x000fe4000a0f1407 */
[----:B------:R-:W-:-:S02]  /*0340*/  LOP3.LUT R7, R10, 0x8, RZ, 0xc0, !PT ;  /* 0x000000080a077812 */ /* 0x000fc400078ec0ff */
[C---:B------:R-:W-:Y:S02]  /*0350*/  IADD3 R6, P4, P5, R14.reuse, R9, R11 ;  /* 0x000000090e067210 */ /* 0x040fe40007d9e00b */
[----:B------:R-:W-:Y:S02]  /*0360*/  SHF.R.S32.HI R11, RZ, 0x8, R3 ;  /* 0x00000008ff0b7819 */ /* 0x000fe40000011403 */
[----:B------:R-:W-:Y:S02]  /*0370*/  IADD3.X R3, R13, R18, RZ, P0, P1 ;  /* 0x000000120d037210 */ /* 0x000fe400007e24ff */
[----:B------:R-:W-:Y:S01]  /*0380*/  IADD3 R10, P0, P1, R14, R15, R7 ;  /* 0x0000000f0e0a7210 */ /* 0x000fe2000791e007 */
[----:B------:R-:W-:Y:S01]  /*0390*/  IMAD.SHL.U32 R15, R11, 0x4, RZ ;  /* 0x000000040b0f7824 */ /* 0x000fe200078e00ff */
[C---:B------:R-:W-:Y:S02]  /*03a0*/  IADD3.X R9, R13.reuse, R16, RZ, P2, P3 ;  /* 0x000000100d097210 */ /* 0x040fe400017e64ff */
[----:B------:R-:W-:Y:S01]  /*03b0*/  IADD3.X R7, R13, R20, RZ, P4, P5 ;  /* 0x000000140d077210 */ /* 0x000fe200027ea4ff */
[----:B------:R-:W-:Y:S01]  /*03c0*/  IMAD.WIDE R2, R15, 0x4, R2 ;  /* 0x000000040f027825 */ /* 0x000fe200078e0202 */
[----:B------:R-:W-:-:S03]  /*03d0*/  IADD3.X R11, R13, R22, RZ, P0, P1 ;  /* 0x000000160d0b7210 */ /* 0x000fc600007e24ff */
[C---:B------:R-:W-:Y:S02]  /*03e0*/  IMAD.WIDE R8, R15.reuse, 0x4, R8 ;  /* 0x000000040f087825 */ /* 0x040fe400078e0208 */
[----:B------:R-:W2:Y:S02]  /*03f0*/  LDG.E.EL R3, desc[UR4][R2.64] ;  /* 0x0000000402037981 */ /* 0x000ea4000c2e1900 */
[C---:B------:R-:W-:Y:S02]  /*0400*/  IMAD.WIDE R6, R15.reuse, 0x4, R6 ;  /* 0x000000040f067825 */ /* 0x040fe400078e0206 */
[----:B------:R-:W3:Y:S02]  /*0410*/  LDG.E.EL R8, desc[UR4][R8.64] ;  /* 0x0000000408087981 */ /* 0x000ee4000c2e1900 */
[----:B------:R-:W-:Y:S02]  /*0420*/  IMAD.WIDE R10, R15, 0x4, R10 ;  /* 0x000000040f0a7825 */ /* 0x000fe400078e020a */
[----:B------:R-:W2:Y:S02]  /*0430*/  LDG.E.EL R6, desc[UR4][R6.64] ;  /* 0x0000000406067981 */ /* 0x000ea4000c2e1900 */
[----:B-1----:R-:W-:-:S02]  /*0440*/  IMAD.WIDE R4, R12, 0x4, R4 ;  /* 0x000000040c047825 */ /* 0x002fc400078e0204 */
[----:B------:R-:W3:Y:S01]  /*0450*/  LDG.E.EL R11, desc[UR4][R10.64] ;  /* 0x000000040a0b7981 */ /* 0x000ee2000c2e1900 */
[----:B------:R-:W1:Y:S03]  /*0460*/  LDC.64 R12, c[0x0][0x238] ;  /* 0x00008e00ff0c7b82 */ /* 0x000e660000000a00 */
[----:B------:R-:W4:Y:S01]  /*0470*/  LDG.E.EL.64 R4, desc[UR4][R4.64] ;  /* 0x0000000404047981 */ /* 0x000f22000c2e1b00 */
[----:B-1----:R-:W-:-:S04]  /*0480*/  IMAD.WIDE R12, R0, 0x4, R12 ;  /* 0x00000004000c7825 */ /* 0x002fc800078e020c */
[----:B--2---:R-:W-:Y:S01]  /*0490*/  FADD R14, -R3, R6 ;  /* 0x00000006030e7221 */ /* 0x004fe20000000100 */
[----:B---3--:R-:W-:-:S03]  /*04a0*/  FADD R15, -R8, R11 ;  /* 0x0000000b080f7221 */ /* 0x008fc60000000100 */
[----:B----4-:R-:W-:Y:S01]  /*04b0*/  FFMA R14, R4, R14, R3 ;  /* 0x0000000e040e7223 */ /* 0x010fe20000000003 */
[----:B------:R-:W-:-:S05]  /*04c0*/  FFMA R15, R5, R15, R8 ;  /* 0x0000000f050f7223 */ /* 0x000fca0000000008 */
[----:B------:R-:W-:Y:S01]  /*04d0*/  STG.E.64 desc[UR4][R12.64], R14 ;  /* 0x0000000e0c007986 */ /* 0x000fe2000c101b04 */
[----:B------:R-:W-:Y:S05]  /*04e0*/  EXIT ;  /* 0x000000000000794d */ /* 0x000fea0003800000 */
.L_x_0:
[----:B------:R-:W-:-:S00]  /*04f0*/  BRA `(.L_x_0) ;  /* 0xfffffffc00fc7947 */ /* 0x000fc0000383ffff */
[----:B------:R-:W-:-:S00]  /*0500*/  NOP ;  /* 0x0000000000007918 */ /* 0x000fc00000000000 */
[----:B------:R-:W-:-:S00]  /*0510*/  NOP ;  /* 0x0000000000007918 */ /* 0x000fc00000000000 */
[----:B------:R-:W-:-:S00]  /*0520*/  NOP ;  /* 0x0000000000007918 */ /* 0x000fc00000000000 */
[----:B------:R-:W-:-:S00]  /*0530*/  NOP ;  /* 0x0000000000007918 */ /* 0x000fc00000000000 */
[----:B------:R-:W-:-:S00]  /*0540*/  NOP ;  /* 0x0000000000007918 */ /* 0x000fc00000000000 */
[----:B------:R-:W-:-:S00]  /*0550*/  NOP ;  /* 0x0000000000007918 */ /* 0x000fc00000000000 */
[----:B------:R-:W-:-:S00]  /*0560*/  NOP ;  /* 0x0000000000007918 */ /* 0x000fc00000000000 */
[----:B------:R-:W-:-:S00]  /*0570*/  NOP ;  /* 0x0000000000007918 */ /* 0x000fc00000000000 */
.L_x_1:


//--------------------- .nv.constant0.triton_poi_fused__unsafe_index_add_mul_sub_11 --------------------------
	.section	.nv.constant0.triton_poi_fused__unsafe_index_add_mul_sub_11,"a",@progbits
	.sectionflags	@""
	.align	4
.nv.constant0.triton_poi_fused__unsafe_index_add_mul_sub_11:
	.zero		580
